	.headerflags	@"EF_CUDA_TEXMODE_UNIFIED EF_CUDA_64BIT_ADDRESS EF_CUDA_ACCELERATORS EF_CUDA_SM90 EF_CUDA_VIRTUAL_SM(EF_CUDA_SM90)"
	.elftype	@"ET_EXEC"


//--------------------- .nv.info                  --------------------------
	.section	.nv.info,"",@"SHT_CUDA_INFO"
	.align	4


	//----- nvinfo : EIATTR_REGCOUNT
	.align		4
        /*0000*/ 	.byte	0x04, 0x2f
        /*0002*/ 	.short	(.L_1 - .L_0)
	.align		4
.L_0:
        /*0004*/ 	.word	index@(triton_poi_fused_convolution_div_relu_sub_15)
        /*0008*/ 	.word	0x00000020


	//----- nvinfo : EIATTR_MIN_STACK_SIZE
	.align		4
.L_1:
        /*000c*/ 	.byte	0x04, 0x12
        /*000e*/ 	.short	(.L_3 - .L_2)
	.align		4
.L_2:
        /*0010*/ 	.word	index@(triton_poi_fused_convolution_div_relu_sub_15)
        /*0014*/ 	.word	0x00000000


	//----- nvinfo : EIATTR_FRAME_SIZE
	.align		4
.L_3:
        /*0018*/ 	.byte	0x04, 0x11
        /*001a*/ 	.short	(.L_5 - .L_4)
	.align		4
.L_4:
        /*001c*/ 	.word	index@(triton_poi_fused_convolution_div_relu_sub_15)
        /*0020*/ 	.word	0x00000000


	//----- nvinfo : EIATTR_MIN_STACK_SIZE
	.align		4
.L_5:
        /*0024*/ 	.byte	0x04, 0x12
        /*0026*/ 	.short	(.L_7 - .L_6)
	.align		4
.L_6:
        /*0028*/ 	.word	index@(triton_poi_fused_convolution_div_relu_sub_15)
        /*002c*/ 	.word	0x00000000
.L_7:


//--------------------- .nv.info.triton_poi_fused_convolution_div_relu_sub_15 --------------------------
	.section	.nv.info.triton_poi_fused_convolution_div_relu_sub_15,"",@"SHT_CUDA_INFO"
	.sectionflags	@""
	.align	4


	//----- nvinfo : EIATTR_CUDA_API_VERSION
	.align		4
        /*0000*/ 	.byte	0x04, 0x37
        /*0002*/ 	.short	(.L_9 - .L_8)
.L_8:
        /*0004*/ 	.word	0x0000007c


	//----- nvinfo : EIATTR_KPARAM_INFO
	.align		4
.L_9:
        /*0008*/ 	.byte	0x04, 0x17
        /*000a*/ 	.short	(.L_11 - .L_10)
.L_10:
        /*000c*/ 	.word	0x00000000
        /*0010*/ 	.short	0x0004
        /*0012*/ 	.short	0x001c
        /*0014*/ 	.byte	0x00, 0xf0, 0x11, 0x00


	//----- nvinfo : EIATTR_KPARAM_INFO
	.align		4
.L_11:
        /*0018*/ 	.byte	0x04, 0x17
        /*001a*/ 	.short	(.L_13 - .L_12)
.L_12:
        /*001c*/ 	.word	0x00000000
        /*0020*/ 	.short	0x0003
        /*0022*/ 	.short	0x0018
        /*0024*/ 	.byte	0x00, 0xf0, 0x11, 0x00


	//----- nvinfo : EIATTR_KPARAM_INFO
	.align		4
.L_13:
        /*0028*/ 	.byte	0x04, 0x17
        /*002a*/ 	.short	(.L_15 - .L_14)
.L_14:
        /*002c*/ 	.word	0x00000000
        /*0030*/ 	.short	0x0002
        /*0032*/ 	.short	0x0010
        /*0034*/ 	.byte	0x00, 0xf4, 0x21, 0x00


	//----- nvinfo : EIATTR_KPARAM_INFO
	.align		4
.L_15:
        /*0038*/ 	.byte	0x04, 0x17
        /*003a*/ 	.short	(.L_17 - .L_16)
.L_16:
        /*003c*/ 	.word	0x00000000
        /*0040*/ 	.short	0x0001
        /*0042*/ 	.short	0x0008
        /*0044*/ 	.byte	0x00, 0xf4, 0x21, 0x00


	//----- nvinfo : EIATTR_KPARAM_INFO
	.align		4
.L_17:
        /*0048*/ 	.byte	0x04, 0x17
        /*004a*/ 	.short	(.L_19 - .L_18)
.L_18:
        /*004c*/ 	.word	0x00000000
        /*0050*/ 	.short	0x0000
        /*0052*/ 	.short	0x0000
        /*0054*/ 	.byte	0x00, 0xf4, 0x21, 0x00


	//----- nvinfo : EIATTR_SPARSE_MMA_MASK
	.align		4
.L_19:
        /*0058*/ 	.byte	0x03, 0x50
        /*005a*/ 	.short	0x0000


	//----- nvinfo : EIATTR_MAXREG_COUNT
	.align		4
        /*005c*/ 	.byte	0x03, 0x1b
        /*005e*/ 	.short	0x00ff


	//----- nvinfo : EIATTR_EXIT_INSTR_OFFSETS
	.align		4
        /*0060*/ 	.byte	0x04, 0x1c
        /*0062*/ 	.short	(.L_21 - .L_20)


	//   ....[0]....
.L_20:
        /*0064*/ 	.word	0x00000ba0


	//   ....[1]....
        /*0068*/ 	.word	0x00000c20


	//----- nvinfo : EIATTR_REQNTID
	.align		4
.L_21:
        /*006c*/ 	.byte	0x04, 0x10
        /*006e*/ 	.short	(.L_23 - .L_22)
.L_22:
        /*0070*/ 	.word	0x00000100
        /*0074*/ 	.word	0x00000001
        /*0078*/ 	.word	0x00000001


	//----- nvinfo : EIATTR_CBANK_PARAM_SIZE
	.align		4
.L_23:
        /*007c*/ 	.byte	0x03, 0x19
        /*007e*/ 	.short	0x0020


	//----- nvinfo : EIATTR_PARAM_CBANK
	.align		4
        /*0080*/ 	.byte	0x04, 0x0a
        /*0082*/ 	.short	(.L_25 - .L_24)
	.align		4
.L_24:
        /*0084*/ 	.word	index@(.nv.constant0.triton_poi_fused_convolution_div_relu_sub_15)
        /*0088*/ 	.short	0x0210
        /*008a*/ 	.short	0x0020


	//----- nvinfo : EIATTR_SW_WAR
	.align		4
.L_25:
        /*008c*/ 	.byte	0x04, 0x36
        /*008e*/ 	.short	(.L_27 - .L_26)
.L_26:
        /*0090*/ 	.word	0x00000008
.L_27:


//--------------------- .nv.callgraph             --------------------------
	.section	.nv.callgraph,"",@"SHT_CUDA_CALLGRAPH"
	.align	4
	.sectionentsize	8
	.align		4
        /*0000*/ 	.word	0x00000000
	.align		4
        /*0004*/ 	.word	0xffffffff
	.align		4
        /*0008*/ 	.word	0x00000000
	.align		4
        /*000c*/ 	.word	0xfffffffe
	.align		4
        /*0010*/ 	.word	0x00000000
	.align		4
        /*0014*/ 	.word	0xfffffffd
	.align		4
        /*0018*/ 	.word	0x00000000
	.align		4
        /*001c*/ 	.word	0xfffffffc


//--------------------- .text.triton_poi_fused_convolution_div_relu_sub_15 --------------------------
	.section	.text.triton_poi_fused_convolution_div_relu_sub_15,"ax",@progbits
	.sectionflags	@"SHF_BARRIERS=1"
	.align	128
        .global         triton_poi_fused_convolution_div_relu_sub_15
        .type           triton_poi_fused_convolution_div_relu_sub_15,@function
        .size           triton_poi_fused_convolution_div_relu_sub_15,(.L_x_1 - triton_poi_fused_convolution_div_relu_sub_15)
        .other          triton_poi_fused_convolution_div_relu_sub_15,@"STO_CUDA_ENTRY STV_DEFAULT"
triton_poi_fused_convolution_div_relu_sub_15:
.text.triton_poi_fused_convolution_div_relu_sub_15:
[----:B------:R-:W0:Y:S01]  /*0000*/  LDC R1, c[0x0][0x28] ;  /* 0x00000a00ff017b82 */ /* 0x000e220000000800 */
[----:B------:R-:W1:Y:S07]  /*0010*/  S2R R2, SR_CTAID.Y ;  /* 0x0000000000027919 */ /* 0x000e6e0000002600 */
[----:B------:R-:W2:Y:S01]  /*0020*/  LDC.64 R28, c[0x0][0x210] ;  /* 0x00008400ff1c7b82 */ /* 0x000ea20000000a00 */
[----:B------:R-:W-:Y:S01]  /*0030*/  ULDC.64 UR6, c[0x0][0x208] ;  /* 0x0000820000067ab9 */ /* 0x000fe20000000a00 */
[----:B------:R-:W3:Y:S01]  /*0040*/  S2R R6, SR_TID.X ;  /* 0x0000000000067919 */ /* 0x000ee20000002100 */
[----:B------:R-:W4:Y:S05]  /*0050*/  S2R R8, SR_CTAID.X ;  /* 0x0000000000087919 */ /* 0x000f2a0000002500 */
[----:B------:R-:W5:Y:S01]  /*0060*/  LDC.64 R26, c[0x0][0x218] ;  /* 0x00008600ff1a7b82 */ /* 0x000f620000000a00 */
[----:B-1----:R-:W-:-:S02]  /*0070*/  IMAD.SHL.U32 R2, R2, 0x40, RZ ;  /* 0x0000004002027824 */ /* 0x002fc400078e00ff */
[----:B---3--:R-:W-:Y:S01]  /*0080*/  IMAD.SHL.U32 R3, R6, 0x4, RZ ;  /* 0x0000000406037824 */ /* 0x008fe200078e00ff */
[----:B------:R-:W-:-:S04]  /*0090*/  SHF.R.U32.HI R23, RZ, 0x4, R6 ;  /* 0x00000004ff177819 */ /* 0x000fc80000011606 */
[----:B------:R-:W-:Y:S02]  /*00a0*/  LOP3.LUT R21, R2, 0x3c, R3, 0xf8, !PT ;  /* 0x0000003c02157812 */ /* 0x000fe400078ef803 */
[----:B------:R-:W-:Y:S02]  /*00b0*/  SGXT.U32 R23, R23, 0x4 ;  /* 0x000000041717781a */ /* 0x000fe40000000000 */
[----:B------:R-:W-:Y:S02]  /*00c0*/  SHF.R.S32.HI R0, RZ, 0x1f, R21 ;  /* 0x0000001fff007819 */ /* 0x000fe40000011415 */
[----:B------:R-:W-:Y:S02]  /*00d0*/  ISETP.GE.AND P0, PT, R21, 0x100, PT ;  /* 0x000001001500780c */ /* 0x000fe40003f06270 */
[----:B------:R-:W-:-:S04]  /*00e0*/  LEA.HI R0, R0, R21, RZ, 0x6 ;  /* 0x0000001500007211 */ /* 0x000fc800078f30ff */
[C---:B------:R-:W-:Y:S01]  /*00f0*/  LOP3.LUT R4, R0.reuse, 0xffffffc0, RZ, 0xc0, !PT ;  /* 0xffffffc000047812 */ /* 0x040fe200078ec0ff */
[----:B------:R-:W-:Y:S02]  /*0100*/  IMAD.SHL.U32 R7, R0, 0x40000, RZ ;  /* 0x0004000000077824 */ /* 0x000fe400078e00ff */
[----:B----4-:R-:W-:Y:S01]  /*0110*/  IMAD.SHL.U32 R0, R8, 0x40, RZ ;  /* 0x0000004008007824 */ /* 0x010fe200078e00ff */
[----:B------:R-:W-:Y:S01]  /*0120*/  CS2R R8, SRZ ;  /* 0x0000000000087805 */ /* 0x000fe2000001ff00 */
[----:B------:R-:W-:Y:S01]  /*0130*/  IMAD.IADD R21, R21, 0x1, -R4 ;  /* 0x0000000115157824 */ /* 0x000fe200078e0a04 */
[----:B------:R-:W-:Y:S02]  /*0140*/  LOP3.LUT R10, R7, 0xff000000, RZ, 0xc0, !PT ;  /* 0xff000000070a7812 */ /* 0x000fe400078ec0ff */
[----:B------:R-:W-:Y:S02]  /*0150*/  CS2R R4, SRZ ;  /* 0x0000000000047805 */ /* 0x000fe4000001ff00 */
[----:B------:R-:W-:-:S02]  /*0160*/  LOP3.LUT R12, R0, 0x10, R23, 0xfe, !PT ;  /* 0x00000010000c7812 */ /* 0x000fc400078efe17 */
[----:B------:R-:W-:Y:S02]  /*0170*/  CS2R R6, SRZ ;  /* 0x0000000000067805 */ /* 0x000fe4000001ff00 */
[----:B------:R-:W-:Y:S01]  /*0180*/  LOP3.LUT R11, R0, R23, RZ, 0xfc, !PT ;  /* 0x00000017000b7212 */ /* 0x000fe200078efcff */
[----:B------:R-:W-:Y:S01]  /*0190*/  IMAD.IADD R14, R21, 0x1, R10 ;  /* 0x00000001150e7824 */ /* 0x000fe200078e020a */
[----:B------:R-:W-:-:S03]  /*01a0*/  LOP3.LUT R13, R0, 0x30, R23, 0xfe, !PT ;  /* 0x00000030000d7812 */ /* 0x000fc600078efe17 */
[--C-:B------:R-:W-:Y:S01]  /*01b0*/  IMAD R25, R12, 0x40, R14.reuse ;  /* 0x000000400c197824 */ /* 0x100fe200078e020e */
[----:B------:R-:W-:Y:S01]  /*01c0*/  LOP3.LUT R12, R0, 0x20, R23, 0xfe, !PT ;  /* 0x00000020000c7812 */ /* 0x000fe200078efe17 */
[----:B------:R-:W-:Y:S01]  /*01d0*/  IMAD R19, R11, 0x40, R14 ;  /* 0x000000400b137824 */ /* 0x000fe200078e020e */
[----:B------:R-:W-:Y:S01]  /*01e0*/  CS2R R10, SRZ ;  /* 0x00000000000a7805 */ /* 0x000fe2000001ff00 */
[----:B--2---:R-:W-:-:S04]  /*01f0*/  IMAD.WIDE R24, R25, 0x4, R28 ;  /* 0x0000000419187825 */ /* 0x004fc800078e021c */
[--C-:B------:R-:W-:Y:S01]  /*0200*/  IMAD R17, R12, 0x40, R14.reuse ;  /* 0x000000400c117824 */ /* 0x100fe200078e020e */
[----:B------:R1:W2:Y:S01]  /*0210*/  @!P0 LDG.E.EL.128 R8, desc[UR6][R24.64] ;  /* 0x0000000618088981 */ /* 0x0002a2000c2e1d00 */
[----:B------:R-:W-:Y:S01]  /*0220*/  IMAD R16, R13, 0x40, R14 ;  /* 0x000000400d107824 */ /* 0x000fe200078e020e */
[----:B------:R-:W-:Y:S02]  /*0230*/  CS2R R12, SRZ ;  /* 0x00000000000c7805 */ /* 0x000fe4000001ff00 */
[----:B------:R-:W-:Y:S02]  /*0240*/  CS2R R14, SRZ ;  /* 0x00000000000e7805 */ /* 0x000fe4000001ff00 */
[----:B------:R-:W-:Y:S01]  /*0250*/  LOP3.LUT R0, R0, 0x3c, R3, 0xf8, !PT ;  /* 0x0000003c00007812 */ /* 0x000fe200078ef803 */
[----:B-----5:R-:W-:-:S04]  /*0260*/  IMAD.WIDE R26, R21, 0x4, R26 ;  /* 0x00000004151a7825 */ /* 0x020fc800078e021a */
[----:B------:R-:W-:-:S04]  /*0270*/  IMAD.WIDE R18, R19, 0x4, R28 ;  /* 0x0000000413127825 */ /* 0x000fc800078e021c */
[--C-:B-1----:R-:W-:Y:S01]  /*0280*/  IMAD.WIDE R24, R17, 0x4, R28.reuse ;  /* 0x0000000411187825 */ /* 0x102fe200078e021c */
[----:B------:R-:W-:Y:S02]  /*0290*/  LOP3.LUT R3, R2, 0x20, R23, 0xfe, !PT ;  /* 0x0000002002037812 */ /* 0x000fe400078efe17 */
[----:B------:R-:W-:Y:S01]  /*02a0*/  CS2R R20, SRZ ;  /* 0x0000000000147805 */ /* 0x000fe2000001ff00 */
[----:B------:R-:W3:Y:S04]  /*02b0*/  @!P0 LDG.E.EL.128 R4, desc[UR6][R18.64] ;  /* 0x0000000612048981 */ /* 0x000ee8000c2e1d00 */
[----:B------:R1:W4:Y:S01]  /*02c0*/  @!P0 LDG.E.EL.128 R12, desc[UR6][R24.64] ;  /* 0x00000006180c8981 */ /* 0x000322000c2e1d00 */
[----:B------:R-:W-:Y:S01]  /*02d0*/  IMAD.WIDE R28, R16, 0x4, R28 ;  /* 0x00000004101c7825 */ /* 0x000fe200078e021c */
[----:B------:R-:W-:-:S02]  /*02e0*/  CS2R R16, SRZ ;  /* 0x0000000000107805 */ /* 0x000fc4000001ff00 */
[----:B-1----:R-:W-:Y:S02]  /*02f0*/  LOP3.LUT R25, R2, R23, RZ, 0xfc, !PT ;  /* 0x0000001702197212 */ /* 0x002fe400078efcff */
[----:B------:R-:W-:Y:S02]  /*0300*/  LOP3.LUT R24, R2, 0x10, R23, 0xfe, !PT ;  /* 0x0000001002187812 */ /* 0x000fe400078efe17 */
[----:B------:R-:W-:Y:S02]  /*0310*/  LOP3.LUT R2, R2, 0x30, R23, 0xfe, !PT ;  /* 0x0000003002027812 */ /* 0x000fe400078efe17 */
[----:B------:R-:W-:Y:S02]  /*0320*/  CS2R R22, SRZ ;  /* 0x0000000000167805 */ /* 0x000fe4000001ff00 */
[----:B------:R-:W-:-:S04]  /*0330*/  CS2R R18, SRZ ;  /* 0x0000000000127805 */ /* 0x000fc8000001ff00 */
[----:B------:R-:W2:Y:S04]  /*0340*/  @!P0 LDG.E.EL.128 R20, desc[UR6][R26.64] ;  /* 0x000000061a148981 */ /* 0x000ea8000c2e1d00 */
[----:B------:R1:W5:Y:S02]  /*0350*/  @!P0 LDG.E.EL.128 R16, desc[UR6][R28.64] ;  /* 0x000000061c108981 */ /* 0x000364000c2e1d00 */
[----:B-1----:R-:W1:Y:S01]  /*0360*/  S2R R28, SR_TID.X ;  /* 0x00000000001c7919 */ /* 0x002e620000002100 */
[----:B------:R-:W1:Y:S01]  /*0370*/  S2UR UR5, SR_CgaCtaId ;  /* 0x00000000000579c3 */ /* 0x000e620000008800 */
[----:B------:R-:W-:Y:S02]  /*0380*/  UMOV UR4, 0x400 ;  /* 0x0000040000047882 */ /* 0x000fe40000000000 */
[----:B01----:R-:W-:Y:S01]  /*0390*/  UPRMT UR4, UR5, 0x654, UR4 ;  /* 0x0000065405047896 */ /* 0x003fe20008000004 */
[C---:B--2---:R-:W-:Y:S01]  /*03a0*/  FSETP.GEU.AND P6, PT, R20.reuse, -R8, PT ;  /* 0x800000081400720b */ /* 0x044fe20003fce000 */
[----:B------:R-:W-:Y:S01]  /*03b0*/  FADD R8, R20, R8 ;  /* 0x0000000814087221 */ /* 0x000fe20000000000 */
[C---:B------:R-:W-:Y:S01]  /*03c0*/  FSETP.GEU.AND P5, PT, R21.reuse, -R9, PT ;  /* 0x800000091500720b */ /* 0x040fe20003fae000 */
[C---:B------:R-:W-:Y:S01]  /*03d0*/  FADD R9, R21.reuse, R9 ;  /* 0x0000000915097221 */ /* 0x040fe20000000000 */
[C---:B----4-:R-:W-:Y:S01]  /*03e0*/  FSETP.GEU.AND P2, PT, R21.reuse, -R13, PT ;  /* 0x8000000d1500720b */ /* 0x050fe20003f4e000 */
[C---:B------:R-:W-:Y:S01]  /*03f0*/  FADD R13, R21.reuse, R13 ;  /* 0x0000000d150d7221 */ /* 0x040fe20000000000 */
[C---:B-----5:R-:W-:Y:S01]  /*0400*/  FSETP.GEU.AND P0, PT, R21.reuse, -R17, PT ;  /* 0x800000111500720b */ /* 0x060fe20003f0e000 */
[----:B------:R-:W-:Y:S01]  /*0410*/  FADD R17, R21, R17 ;  /* 0x0000001115117221 */ /* 0x000fe20000000000 */
[----:B------:R-:W-:-:S02]  /*0420*/  FSEL R8, R8, RZ, P6 ;  /* 0x000000ff08087208 */ /* 0x000fc40003000000 */
[C---:B---3--:R-:W-:Y:S01]  /*0430*/  FSETP.GEU.AND P6, PT, R21.reuse, -R5, PT ;  /* 0x800000051500720b */ /* 0x048fe20003fce000 */
[----:B------:R-:W-:Y:S01]  /*0440*/  FADD R21, R21, R5 ;  /* 0x0000000515157221 */ /* 0x000fe20000000000 */
[C---:B------:R-:W-:Y:S01]  /*0450*/  FSETP.GEU.AND P3, PT, R20.reuse, -R12, PT ;  /* 0x8000000c1400720b */ /* 0x040fe20003f6e000 */
[C---:B------:R-:W-:Y:S01]  /*0460*/  FADD R12, R20.reuse, R12 ;  /* 0x0000000c140c7221 */ /* 0x040fe20000000000 */
[C---:B------:R-:W-:Y:S01]  /*0470*/  FSETP.GEU.AND P1, PT, R20.reuse, -R16, PT ;  /* 0x800000101400720b */ /* 0x040fe20003f2e000 */
[C---:B------:R-:W-:Y:S01]  /*0480*/  FADD R16, R20.reuse, R16 ;  /* 0x0000001014107221 */ /* 0x040fe20000000000 */
[C---:B------:R-:W-:Y:S01]  /*0490*/  FSETP.GEU.AND P4, PT, R20.reuse, -R4, PT ;  /* 0x800000041400720b */ /* 0x040fe20003f8e000 */
[----:B------:R-:W-:Y:S01]  /*04a0*/  FADD R4, R20, R4 ;  /* 0x0000000414047221 */ /* 0x000fe20000000000 */
[----:B------:R-:W-:Y:S01]  /*04b0*/  IMAD.SHL.U32 R5, R28, 0x100, RZ ;  /* 0x000001001c057824 */ /* 0x000fe200078e00ff */
[----:B------:R-:W-:-:S04]  /*04c0*/  SHF.R.U32.HI R20, RZ, 0x4, R28 ;  /* 0x00000004ff147819 */ /* 0x000fc8000001161c */
[----:B------:R-:W-:Y:S02]  /*04d0*/  SGXT.U32 R20, R20, 0x4 ;  /* 0x000000041414781a */ /* 0x000fe40000000000 */
[----:B------:R-:W-:-:S04]  /*04e0*/  LOP3.LUT R5, R5, 0xf00, RZ, 0xc0, !PT ;  /* 0x00000f0005057812 */ /* 0x000fc800078ec0ff */
[C---:B------:R-:W-:Y:S02]  /*04f0*/  LOP3.LUT R26, R5.reuse, R20, RZ, 0xfc, !PT ;  /* 0x00000014051a7212 */ /* 0x040fe400078efcff */
[----:B------:R-:W-:Y:S02]  /*0500*/  LOP3.LUT R20, R5, 0x40, RZ, 0xfc, !PT ;  /* 0x0000004005147812 */ /* 0x000fe400078efcff */
[----:B------:R-:W-:Y:S02]  /*0510*/  FSEL R27, R21, RZ, P6 ;  /* 0x000000ff151b7208 */ /* 0x000fe40003000000 */
[----:B------:R-:W-:Y:S02]  /*0520*/  FSEL R12, R12, RZ, P3 ;  /* 0x000000ff0c0c7208 */ /* 0x000fe40001800000 */
[----:B------:R-:W-:Y:S02]  /*0530*/  FSEL R4, R4, RZ, P4 ;  /* 0x000000ff04047208 */ /* 0x000fe40002000000 */
[----:B------:R-:W-:-:S02]  /*0540*/  FSEL R9, R9, RZ, P5 ;  /* 0x000000ff09097208 */ /* 0x000fc40002800000 */
[C---:B------:R-:W-:Y:S02]  /*0550*/  LEA.HI R21, R5.reuse, UR4, RZ, 0x1c ;  /* 0x0000000405157c11 */ /* 0x040fe4000f8fe0ff */
[----:B------:R-:W-:Y:S02]  /*0560*/  LEA.HI R29, R20, UR4, RZ, 0x1c ;  /* 0x00000004141d7c11 */ /* 0x000fe4000f8fe0ff */
[C---:B------:R-:W-:Y:S01]  /*0570*/  FSETP.GEU.AND P3, PT, R22.reuse, -R10, PT ;  /* 0x8000000a1600720b */ /* 0x040fe20003f6e000 */
[C---:B------:R-:W-:Y:S01]  /*0580*/  FADD R10, R22.reuse, R10 ;  /* 0x0000000a160a7221 */ /* 0x040fe20000000000 */
[C---:B------:R-:W-:Y:S01]  /*0590*/  FSETP.GEU.AND P4, PT, R22.reuse, -R14, PT ;  /* 0x8000000e1600720b */ /* 0x040fe20003f8e000 */
[C---:B------:R-:W-:Y:S01]  /*05a0*/  FADD R14, R22.reuse, R14 ;  /* 0x0000000e160e7221 */ /* 0x040fe20000000000 */
[C---:B------:R-:W-:Y:S01]  /*05b0*/  FSETP.GEU.AND P5, PT, R22.reuse, -R18, PT ;  /* 0x800000121600720b */ /* 0x040fe20003fae000 */
[C---:B------:R-:W-:Y:S01]  /*05c0*/  FADD R18, R22.reuse, R18 ;  /* 0x0000001216127221 */ /* 0x040fe20000000000 */
[C---:B------:R-:W-:Y:S01]  /*05d0*/  FSETP.GEU.AND P6, PT, R22.reuse, -R6, PT ;  /* 0x800000061600720b */ /* 0x040fe20003fce000 */
[----:B------:R-:W-:Y:S01]  /*05e0*/  FADD R6, R22, R6 ;  /* 0x0000000616067221 */ /* 0x000fe20000000000 */
[----:B------:R-:W-:Y:S01]  /*05f0*/  LOP3.LUT R22, R5, 0x80, RZ, 0xfc, !PT ;  /* 0x0000008005167812 */ /* 0x000fe200078efcff */
[----:B------:R-:W-:-:S02]  /*0600*/  IMAD R21, R26, 0x4, R21 ;  /* 0x000000041a157824 */ /* 0x000fc400078e0215 */
[----:B------:R-:W-:Y:S01]  /*0610*/  IMAD R20, R26, 0x4, R29 ;  /* 0x000000041a147824 */ /* 0x000fe200078e021d */
[----:B------:R-:W-:Y:S02]  /*0620*/  LOP3.LUT R29, R5, 0xc0, RZ, 0xfc, !PT ;  /* 0x000000c0051d7812 */ /* 0x000fe400078efcff */
[----:B------:R-:W-:Y:S01]  /*0630*/  LEA.HI R5, R22, UR4, RZ, 0x1c ;  /* 0x0000000416057c11 */ /* 0x000fe2000f8fe0ff */
[----:B------:R-:W-:Y:S01]  /*0640*/  STS [R21], R4 ;  /* 0x0000000415007388 */ /* 0x000fe20000000800 */
[----:B------:R-:W-:Y:S02]  /*0650*/  FSEL R13, R13, RZ, P2 ;  /* 0x000000ff0d0d7208 */ /* 0x000fe40001000000 */
[----:B------:R-:W-:Y:S01]  /*0660*/  FSETP.GEU.AND P2, PT, R23, -R7, PT ;  /* 0x800000071700720b */ /* 0x000fe20003f4e000 */
[----:B------:R0:W-:Y:S01]  /*0670*/  STS [R20+0x100], R27 ;  /* 0x0001001b14007388 */ /* 0x0001e20000000800 */
[----:B------:R-:W-:Y:S01]  /*0680*/  LEA.HI R29, R29, UR4, RZ, 0x1c ;  /* 0x000000041d1d7c11 */ /* 0x000fe2000f8fe0ff */
[----:B------:R-:W-:Y:S01]  /*0690*/  FADD R7, R23, R7 ;  /* 0x0000000717077221 */ /* 0x000fe20000000000 */
[----:B------:R-:W-:Y:S01]  /*06a0*/  IMAD R22, R26, 0x4, R5 ;  /* 0x000000041a167824 */ /* 0x000fe200078e0205 */
[----:B------:R-:W-:-:S02]  /*06b0*/  FSEL R5, R10, RZ, P3 ;  /* 0x000000ff0a057208 */ /* 0x000fc40001800000 */
[C---:B------:R-:W-:Y:S01]  /*06c0*/  FSETP.GEU.AND P3, PT, R23.reuse, -R11, PT ;  /* 0x8000000b1700720b */ /* 0x040fe20003f6e000 */
[----:B------:R-:W-:Y:S01]  /*06d0*/  FADD R11, R23, R11 ;  /* 0x0000000b170b7221 */ /* 0x000fe20000000000 */
[----:B0-----:R-:W-:Y:S01]  /*06e0*/  FSEL R27, R6, RZ, P6 ;  /* 0x000000ff061b7208 */ /* 0x001fe20003000000 */
[----:B------:R-:W-:Y:S01]  /*06f0*/  IMAD.SHL.U32 R6, R28, 0x4, RZ ;  /* 0x000000041c067824 */ /* 0x000fe200078e00ff */
[----:B------:R-:W-:Y:S01]  /*0700*/  FSEL R7, R7, RZ, P2 ;  /* 0x000000ff07077208 */ /* 0x000fe20001000000 */
[----:B------:R-:W-:Y:S01]  /*0710*/  IMAD R26, R26, 0x4, R29 ;  /* 0x000000041a1a7824 */ /* 0x000fe200078e021d */
[----:B------:R-:W-:Y:S02]  /*0720*/  FSEL R4, R16, RZ, P1 ;  /* 0x000000ff10047208 */ /* 0x000fe40000800000 */
[C---:B------:R-:W-:Y:S01]  /*0730*/  FSETP.GEU.AND P6, PT, R23.reuse, -R15, PT ;  /* 0x8000000f1700720b */ /* 0x040fe20003fce000 */
[----:B------:R-:W-:Y:S01]  /*0740*/  FADD R15, R23, R15 ;  /* 0x0000000f170f7221 */ /* 0x000fe20000000000 */
[----:B------:R-:W-:Y:S01]  /*0750*/  LOP3.LUT R16, R6, 0x3fc, RZ, 0xc0, !PT ;  /* 0x000003fc06107812 */ /* 0x000fe200078ec0ff */
[----:B------:R-:W-:Y:S01]  /*0760*/  STS [R22+0x200], R27 ;  /* 0x0002001b16007388 */ /* 0x000fe20000000800 */
[----:B------:R-:W-:-:S02]  /*0770*/  FSEL R11, R11, RZ, P3 ;  /* 0x000000ff0b0b7208 */ /* 0x000fc40001800000 */
[C---:B------:R-:W-:Y:S01]  /*0780*/  FSETP.GEU.AND P2, PT, R23.reuse, -R19, PT ;  /* 0x800000131700720b */ /* 0x040fe20003f4e000 */
[----:B------:R0:W-:Y:S01]  /*0790*/  STS [R26+0x300], R7 ;  /* 0x000300071a007388 */ /* 0x0001e20000000800 */
[----:B------:R-:W-:Y:S01]  /*07a0*/  FADD R19, R23, R19 ;  /* 0x0000001317137221 */ /* 0x000fe20000000000 */
[----:B------:R-:W-:Y:S02]  /*07b0*/  FSEL R23, R14, RZ, P4 ;  /* 0x000000ff0e177208 */ /* 0x000fe40002000000 */
[----:B------:R1:W-:Y:S01]  /*07c0*/  STS [R21+0x40], R8 ;  /* 0x0000400815007388 */ /* 0x0003e20000000800 */
[----:B------:R-:W-:-:S03]  /*07d0*/  FSEL R15, R15, RZ, P6 ;  /* 0x000000ff0f0f7208 */ /* 0x000fc60003000000 */
[----:B------:R-:W-:Y:S01]  /*07e0*/  STS [R20+0x140], R9 ;  /* 0x0001400914007388 */ /* 0x000fe20000000800 */
[----:B0-----:R-:W-:-:S03]  /*07f0*/  LOP3.LUT R7, R16, 0x800, RZ, 0xfc, !PT ;  /* 0x0000080010077812 */ /* 0x001fc600078efcff */
[----:B------:R0:W-:Y:S01]  /*0800*/  STS [R22+0x240], R5 ;  /* 0x0002400516007388 */ /* 0x0001e20000000800 */
[----:B------:R-:W-:Y:S02]  /*0810*/  FSEL R17, R17, RZ, P0 ;  /* 0x000000ff11117208 */ /* 0x000fe40000000000 */
[----:B-1----:R-:W-:Y:S01]  /*0820*/  SHF.R.U32.HI R8, RZ, 0x4, R7 ;  /* 0x00000004ff087819 */ /* 0x002fe20000011607 */
[----:B------:R-:W-:Y:S01]  /*0830*/  STS [R26+0x340], R11 ;  /* 0x0003400b1a007388 */ /* 0x000fe20000000800 */
[----:B------:R-:W-:-:S03]  /*0840*/  FSEL R7, R18, RZ, P5 ;  /* 0x000000ff12077208 */ /* 0x000fc60002800000 */
[----:B------:R-:W-:Y:S01]  /*0850*/  STS [R21+0x80], R12 ;  /* 0x0000800c15007388 */ /* 0x000fe20000000800 */
[----:B------:R-:W-:-:S03]  /*0860*/  FSEL R19, R19, RZ, P2 ;  /* 0x000000ff13137208 */ /* 0x000fc60001000000 */
[----:B------:R-:W-:Y:S04]  /*0870*/  STS [R20+0x180], R13 ;  /* 0x0001800d14007388 */ /* 0x000fe80000000800 */
[----:B------:R-:W-:Y:S04]  /*0880*/  STS [R22+0x280], R23 ;  /* 0x0002801716007388 */ /* 0x000fe80000000800 */
[----:B------:R-:W-:Y:S04]  /*0890*/  STS [R26+0x380], R15 ;  /* 0x0003800f1a007388 */ /* 0x000fe80000000800 */
[----:B------:R-:W-:Y:S04]  /*08a0*/  STS [R21+0xc0], R4 ;  /* 0x0000c00415007388 */ /* 0x000fe80000000800 */
[----:B------:R-:W-:Y:S04]  /*08b0*/  STS [R20+0x1c0], R17 ;  /* 0x0001c01114007388 */ /* 0x000fe80000000800 */
[----:B------:R-:W-:Y:S04]  /*08c0*/  STS [R22+0x2c0], R7 ;  /* 0x0002c00716007388 */ /* 0x000fe80000000800 */
[----:B------:R1:W-:Y:S01]  /*08d0*/  STS [R26+0x3c0], R19 ;  /* 0x0003c0131a007388 */ /* 0x0003e20000000800 */
[----:B0-----:R-:W-:-:S02]  /*08e0*/  LOP3.LUT R5, R16, 0x400, RZ, 0xfc, !PT ;  /* 0x0000040010057812 */ /* 0x001fc400078efcff */
[----:B------:R-:W-:Y:S02]  /*08f0*/  SHF.R.U32.HI R28, RZ, 0x2, R28 ;  /* 0x00000002ff1c7819 */ /* 0x000fe4000001161c */
[----:B------:R-:W-:Y:S02]  /*0900*/  SHF.R.U32.HI R6, RZ, 0x4, R5 ;  /* 0x00000004ff067819 */ /* 0x000fe40000011605 */
[----:B------:R-:W-:Y:S02]  /*0910*/  LOP3.LUT R28, R28, 0x3c, RZ, 0xc0, !PT ;  /* 0x0000003c1c1c7812 */ /* 0x000fe400078ec0ff */
[----:B------:R-:W-:Y:S01]  /*0920*/  LOP3.LUT R6, R6, 0x7c, RZ, 0xc0, !PT ;  /* 0x0000007c06067812 */ /* 0x000fe200078ec0ff */
[----:B-1----:R-:W0:Y:S01]  /*0930*/  LDC.64 R18, c[0x0][0x220] ;  /* 0x00008800ff127b82 */ /* 0x002e220000000a00 */
[----:B------:R-:W-:Y:S01]  /*0940*/  LOP3.LUT R8, R8, 0xbc, RZ, 0xc0, !PT ;  /* 0x000000bc08087812 */ /* 0x000fe200078ec0ff */
[----:B------:R-:W-:Y:S02]  /*0950*/  VIADD R5, R28, UR4 ;  /* 0x000000041c057c36 */ /* 0x000fe40008000000 */
[----:B------:R-:W-:-:S02]  /*0960*/  VIADD R9, R6, UR4 ;  /* 0x0000000406097c36 */ /* 0x000fc40008000000 */
[----:B------:R-:W-:Y:S02]  /*0970*/  VIADD R11, R8, UR4 ;  /* 0x00000004080b7c36 */ /* 0x000fe40008000000 */
[C---:B------:R-:W-:Y:S01]  /*0980*/  IMAD R17, R16.reuse, 0x4, R5 ;  /* 0x0000000410117824 */ /* 0x040fe200078e0205 */
[----:B------:R-:W-:Y:S01]  /*0990*/  BAR.SYNC.DEFER_BLOCKING 0x0 ;  /* 0x0000000000007b1d */ /* 0x000fe20000010000 */
[C---:B------:R-:W-:Y:S02]  /*09a0*/  IMAD R20, R16.reuse, 0x4, R9 ;  /* 0x0000000410147824 */ /* 0x040fe400078e0209 */
[----:B------:R-:W-:-:S03]  /*09b0*/  IMAD R27, R16, 0x4, R11 ;  /* 0x00000004101b7824 */ /* 0x000fc600078e020b */
[----:B------:R-:W-:Y:S04]  /*09c0*/  LDS R4, [R17] ;  /* 0x0000000011047984 */ /* 0x000fe80000000800 */
[----:B------:R-:W-:Y:S04]  /*09d0*/  LDS R5, [R17+0x4] ;  /* 0x0000040011057984 */ /* 0x000fe80000000800 */
[----:B------:R-:W-:Y:S04]  /*09e0*/  LDS R6, [R17+0x8] ;  /* 0x0000080011067984 */ /* 0x000fe80000000800 */
[----:B------:R-:W1:Y:S04]  /*09f0*/  LDS R7, [R17+0xc] ;  /* 0x00000c0011077984 */ /* 0x000e680000000800 */
[----:B------:R-:W-:Y:S04]  /*0a00*/  LDS R8, [R20+0x1000] ;  /* 0x0010000014087984 */ /* 0x000fe80000000800 */
[----:B------:R-:W-:Y:S04]  /*0a10*/  LDS R9, [R20+0x1004] ;  /* 0x0010040014097984 */ /* 0x000fe80000000800 */
[----:B------:R-:W-:Y:S04]  /*0a20*/  LDS R10, [R20+0x1008] ;  /* 0x00100800140a7984 */ /* 0x000fe80000000800 */
[----:B------:R0:W2:Y:S04]  /*0a30*/  LDS R11, [R20+0x100c] ;  /* 0x00100c00140b7984 */ /* 0x0000a80000000800 */
[----:B------:R-:W-:Y:S04]  /*0a40*/  LDS R12, [R27+0x2000] ;  /* 0x002000001b0c7984 */ /* 0x000fe80000000800 */
[----:B------:R-:W-:Y:S04]  /*0a50*/  LDS R13, [R27+0x2004] ;  /* 0x002004001b0d7984 */ /* 0x000fe80000000800 */
[----:B------:R-:W-:Y:S04]  /*0a60*/  LDS R14, [R27+0x2008] ;  /* 0x002008001b0e7984 */ /* 0x000fe80000000800 */
[----:B------:R-:W3:Y:S01]  /*0a70*/  LDS R15, [R27+0x200c] ;  /* 0x00200c001b0f7984 */ /* 0x000ee20000000800 */
[----:B------:R-:W-:-:S02]  /*0a80*/  LOP3.LUT R22, R16, 0xc00, RZ, 0xfc, !PT ;  /* 0x00000c0010167812 */ /* 0x000fc400078efcff */
[----:B------:R-:W-:Y:S02]  /*0a90*/  ISETP.GE.AND P1, PT, R25, 0x100, PT ;  /* 0x000001001900780c */ /* 0x000fe40003f26270 */
[----:B------:R-:W-:Y:S02]  /*0aa0*/  SHF.R.U32.HI R22, RZ, 0x4, R22 ;  /* 0x00000004ff167819 */ /* 0x000fe40000011616 */
[----:B------:R-:W-:Y:S02]  /*0ab0*/  ISETP.GE.AND P2, PT, R24, 0x100, PT ;  /* 0x000001001800780c */ /* 0x000fe40003f46270 */
[----:B------:R-:W-:Y:S01]  /*0ac0*/  ISETP.GE.AND P3, PT, R3, 0x100, PT ;  /* 0x000001000300780c */ /* 0x000fe20003f66270 */
[--C-:B------:R-:W-:Y:S01]  /*0ad0*/  IMAD R21, R25, 0x40000, R0.reuse ;  /* 0x0004000019157824 */ /* 0x100fe200078e0200 */
[----:B------:R-:W-:Y:S02]  /*0ae0*/  LOP3.LUT R22, R22, 0xfc, RZ, 0xc0, !PT ;  /* 0x000000fc16167812 */ /* 0x000fe400078ec0ff */
[----:B------:R-:W-:Y:S01]  /*0af0*/  ISETP.GE.AND P0, PT, R2, 0x100, PT ;  /* 0x000001000200780c */ /* 0x000fe20003f06270 */
[----:B------:R-:W-:-:S02]  /*0b00*/  IMAD R23, R24, 0x40000, R0 ;  /* 0x0004000018177824 */ /* 0x000fc400078e0200 */
[----:B------:R-:W-:Y:S02]  /*0b10*/  IMAD R25, R3, 0x40000, R0 ;  /* 0x0004000003197824 */ /* 0x000fe400078e0200 */
[----:B0-----:R-:W-:-:S04]  /*0b20*/  IMAD.WIDE R20, R21, 0x4, R18 ;  /* 0x0000000415147825 */ /* 0x001fc800078e0212 */
[----:B------:R-:W-:Y:S02]  /*0b30*/  VIADD R3, R22, UR4 ;  /* 0x0000000416037c36 */ /* 0x000fe40008000000 */
[--C-:B------:R-:W-:Y:S01]  /*0b40*/  IMAD.WIDE R22, R23, 0x4, R18.reuse ;  /* 0x0000000417167825 */ /* 0x100fe200078e0212 */
[----:B-1----:R0:W-:Y:S03]  /*0b50*/  @!P1 STG.E.128 desc[UR6][R20.64], R4 ;  /* 0x0000000414009986 */ /* 0x0021e6000c101d06 */
[----:B------:R-:W-:Y:S01]  /*0b60*/  IMAD.WIDE R24, R25, 0x4, R18 ;  /* 0x0000000419187825 */ /* 0x000fe200078e0212 */
[----:B--2---:R0:W-:Y:S03]  /*0b70*/  @!P2 STG.E.128 desc[UR6][R22.64], R8 ;  /* 0x000000081600a986 */ /* 0x0041e6000c101d06 */
[----:B------:R-:W-:Y:S01]  /*0b80*/  IMAD R16, R16, 0x4, R3 ;  /* 0x0000000410107824 */ /* 0x000fe200078e0203 */
[----:B---3--:R0:W-:Y:S02]  /*0b90*/  @!P3 STG.E.128 desc[UR6][R24.64], R12 ;  /* 0x0000000c1800b986 */ /* 0x0081e4000c101d06 */
[----:B0-----:R-:W-:Y:S05]  /*0ba0*/  @P0 EXIT ;  /* 0x000000000000094d */ /* 0x001fea0003800000 */
[----:B0-----:R-:W-:Y:S01]  /*0bb0*/  LDS R4, [R16+0x3000] ;  /* 0x0030000010047984 */ /* 0x001fe20000000800 */
[----:B------:R-:W-:-:S03]  /*0bc0*/  IMAD R3, R2, 0x40000, R0 ;  /* 0x0004000002037824 */ /* 0x000fc600078e0200 */
[----:B------:R-:W-:Y:S01]  /*0bd0*/  LDS R5, [R16+0x3004] ;  /* 0x0030040010057984 */ /* 0x000fe20000000800 */
[----:B------:R-:W-:-:S03]  /*0be0*/  IMAD.WIDE R18, R3, 0x4, R18 ;  /* 0x0000000403127825 */ /* 0x000fc600078e0212 */
[----:B------:R-:W-:Y:S04]  /*0bf0*/  LDS R6, [R16+0x3008] ;  /* 0x0030080010067984 */ /* 0x000fe80000000800 */
[----:B------:R-:W0:Y:S04]  /*0c00*/  LDS R7, [R16+0x300c] ;  /* 0x00300c0010077984 */ /* 0x000e280000000800 */
[----:B0-----:R-:W-:Y:S01]  /*0c10*/  STG.E.128 desc[UR6][R18.64], R4 ;  /* 0x0000000412007986 */ /* 0x001fe2000c101d06 */
[----:B------:R-:W-:Y:S05]  /*0c20*/  EXIT ;  /* 0x000000000000794d */ /* 0x000fea0003800000 */
.L_x_0:
[----:B------:R-:W-:-:S00]  /*0c30*/  BRA `(.L_x_0) ;  /* 0xfffffffc00fc7947 */ /* 0x000fc0000383ffff */
[----:B------:R-:W-:-:S00]  /*0c40*/  NOP ;  /* 0x0000000000007918 */ /* 0x000fc00000000000 */
        /* <DEDUP_REMOVED lines=11> */
.L_x_1:


//--------------------- .nv.shared.triton_poi_fused_convolution_div_relu_sub_15 --------------------------
	.section	.nv.shared.triton_poi_fused_convolution_div_relu_sub_15,"aw",@nobits
	.sectionflags	@""
	.align	16
	.zero		1024


//--------------------- .nv.constant0.triton_poi_fused_convolution_div_relu_sub_15 --------------------------
	.section	.nv.constant0.triton_poi_fused_convolution_div_relu_sub_15,"a",@progbits
	.sectionflags	@""
	.align	4
.nv.constant0.triton_poi_fused_convolution_div_relu_sub_15:
	.zero		560
